//
// Generated by NVIDIA NVVM Compiler
//
// Compiler Build ID: CL-36424714
// Cuda compilation tools, release 13.0, V13.0.88
// Based on NVVM 20.0.0
//

.version 9.0
.target sm_100
.address_size 64

	// .globl	_Z10set_kernelP10CacheEntryPKcPiii

.visible .entry _Z10set_kernelP10CacheEntryPKcPiii(
	.param .u64 .ptr .align 1 _Z10set_kernelP10CacheEntryPKcPiii_param_0,
	.param .u64 .ptr .align 1 _Z10set_kernelP10CacheEntryPKcPiii_param_1,
	.param .u64 .ptr .align 1 _Z10set_kernelP10CacheEntryPKcPiii_param_2,
	.param .u32 _Z10set_kernelP10CacheEntryPKcPiii_param_3,
	.param .u32 _Z10set_kernelP10CacheEntryPKcPiii_param_4
)
{
	.reg .pred 	%p<78>;
	.reg .b16 	%rs<38>;
	.reg .b32 	%r<79>;
	.reg .b64 	%rd<32>;

	ld.param.u64 	%rd10, [_Z10set_kernelP10CacheEntryPKcPiii_param_0];
	ld.param.u64 	%rd11, [_Z10set_kernelP10CacheEntryPKcPiii_param_1];
	ld.param.u64 	%rd12, [_Z10set_kernelP10CacheEntryPKcPiii_param_2];
	ld.param.u32 	%r22, [_Z10set_kernelP10CacheEntryPKcPiii_param_3];
	ld.param.u32 	%r21, [_Z10set_kernelP10CacheEntryPKcPiii_param_4];
	mov.u32 	%r23, %ctaid.x;
	mov.u32 	%r24, %ntid.x;
	mov.u32 	%r25, %tid.x;
	mad.lo.s32 	%r1, %r23, %r24, %r25;
	setp.ge.s32 	%p2, %r1, %r22;
	@%p2 bra 	$L__BB0_48;
	cvta.to.global.u64 	%rd1, %rd10;
	cvta.to.global.u64 	%rd13, %rd11;
	div.s32 	%r27, %r1, %r21;
	mul.lo.s32 	%r28, %r27, %r21;
	sub.s32 	%r29, %r1, %r28;
	shl.b32 	%r30, %r29, 20;
	shr.s32 	%r31, %r27, 31;
	shr.u32 	%r32, %r31, 12;
	add.s32 	%r33, %r27, %r32;
	and.b32  	%r34, %r33, -1048576;
	sub.s32 	%r35, %r27, %r34;
	add.s32 	%r2, %r30, %r35;
	mul.wide.s32 	%rd14, %r2, 40;
	add.s64 	%rd2, %rd1, %rd14;
	shl.b32 	%r36, %r1, 5;
	cvt.s64.s32 	%rd15, %r36;
	add.s64 	%rd3, %rd13, %rd15;
	ld.global.u8 	%rs1, [%rd3];
	setp.eq.s16 	%p4, %rs1, 0;
	mov.b32 	%r72, 0;
	mov.pred 	%p77, -1;
	@%p4 bra 	$L__BB0_34;
	st.global.u8 	[%rd2], %rs1;
	ld.global.u8 	%rs2, [%rd3+1];
	setp.eq.s16 	%p6, %rs2, 0;
	mov.b32 	%r72, 1;
	@%p6 bra 	$L__BB0_34;
	st.global.u8 	[%rd2+1], %rs2;
	ld.global.u8 	%rs3, [%rd3+2];
	setp.eq.s16 	%p8, %rs3, 0;
	mov.b32 	%r72, 2;
	@%p8 bra 	$L__BB0_34;
	st.global.u8 	[%rd2+2], %rs3;
	ld.global.u8 	%rs4, [%rd3+3];
	setp.eq.s16 	%p10, %rs4, 0;
	mov.b32 	%r72, 3;
	@%p10 bra 	$L__BB0_34;
	st.global.u8 	[%rd2+3], %rs4;
	ld.global.u8 	%rs5, [%rd3+4];
	setp.eq.s16 	%p12, %rs5, 0;
	mov.b32 	%r72, 4;
	@%p12 bra 	$L__BB0_34;
	st.global.u8 	[%rd2+4], %rs5;
	ld.global.u8 	%rs6, [%rd3+5];
	setp.eq.s16 	%p14, %rs6, 0;
	mov.b32 	%r72, 5;
	@%p14 bra 	$L__BB0_34;
	st.global.u8 	[%rd2+5], %rs6;
	ld.global.u8 	%rs7, [%rd3+6];
	setp.eq.s16 	%p16, %rs7, 0;
	mov.b32 	%r72, 6;
	@%p16 bra 	$L__BB0_34;
	st.global.u8 	[%rd2+6], %rs7;
	ld.global.u8 	%rs8, [%rd3+7];
	setp.eq.s16 	%p18, %rs8, 0;
	mov.b32 	%r72, 7;
	@%p18 bra 	$L__BB0_34;
	st.global.u8 	[%rd2+7], %rs8;
	ld.global.u8 	%rs9, [%rd3+8];
	setp.eq.s16 	%p20, %rs9, 0;
	mov.b32 	%r72, 8;
	@%p20 bra 	$L__BB0_34;
	st.global.u8 	[%rd2+8], %rs9;
	ld.global.u8 	%rs10, [%rd3+9];
	setp.eq.s16 	%p22, %rs10, 0;
	mov.b32 	%r72, 9;
	@%p22 bra 	$L__BB0_34;
	st.global.u8 	[%rd2+9], %rs10;
	ld.global.u8 	%rs11, [%rd3+10];
	setp.eq.s16 	%p24, %rs11, 0;
	mov.b32 	%r72, 10;
	@%p24 bra 	$L__BB0_34;
	st.global.u8 	[%rd2+10], %rs11;
	ld.global.u8 	%rs12, [%rd3+11];
	setp.eq.s16 	%p26, %rs12, 0;
	mov.b32 	%r72, 11;
	@%p26 bra 	$L__BB0_34;
	st.global.u8 	[%rd2+11], %rs12;
	ld.global.u8 	%rs13, [%rd3+12];
	setp.eq.s16 	%p28, %rs13, 0;
	mov.b32 	%r72, 12;
	@%p28 bra 	$L__BB0_34;
	st.global.u8 	[%rd2+12], %rs13;
	ld.global.u8 	%rs14, [%rd3+13];
	setp.eq.s16 	%p30, %rs14, 0;
	mov.b32 	%r72, 13;
	@%p30 bra 	$L__BB0_34;
	st.global.u8 	[%rd2+13], %rs14;
	ld.global.u8 	%rs15, [%rd3+14];
	setp.eq.s16 	%p32, %rs15, 0;
	mov.b32 	%r72, 14;
	@%p32 bra 	$L__BB0_34;
	st.global.u8 	[%rd2+14], %rs15;
	ld.global.u8 	%rs16, [%rd3+15];
	setp.eq.s16 	%p34, %rs16, 0;
	mov.b32 	%r72, 15;
	@%p34 bra 	$L__BB0_34;
	st.global.u8 	[%rd2+15], %rs16;
	ld.global.u8 	%rs17, [%rd3+16];
	setp.eq.s16 	%p36, %rs17, 0;
	mov.b32 	%r72, 16;
	@%p36 bra 	$L__BB0_34;
	st.global.u8 	[%rd2+16], %rs17;
	ld.global.u8 	%rs18, [%rd3+17];
	setp.eq.s16 	%p38, %rs18, 0;
	mov.b32 	%r72, 17;
	@%p38 bra 	$L__BB0_34;
	st.global.u8 	[%rd2+17], %rs18;
	ld.global.u8 	%rs19, [%rd3+18];
	setp.eq.s16 	%p40, %rs19, 0;
	mov.b32 	%r72, 18;
	@%p40 bra 	$L__BB0_34;
	st.global.u8 	[%rd2+18], %rs19;
	ld.global.u8 	%rs20, [%rd3+19];
	setp.eq.s16 	%p42, %rs20, 0;
	mov.b32 	%r72, 19;
	@%p42 bra 	$L__BB0_34;
	st.global.u8 	[%rd2+19], %rs20;
	ld.global.u8 	%rs21, [%rd3+20];
	setp.eq.s16 	%p44, %rs21, 0;
	mov.b32 	%r72, 20;
	@%p44 bra 	$L__BB0_34;
	st.global.u8 	[%rd2+20], %rs21;
	ld.global.u8 	%rs22, [%rd3+21];
	setp.eq.s16 	%p46, %rs22, 0;
	mov.b32 	%r72, 21;
	@%p46 bra 	$L__BB0_34;
	st.global.u8 	[%rd2+21], %rs22;
	ld.global.u8 	%rs23, [%rd3+22];
	setp.eq.s16 	%p48, %rs23, 0;
	mov.b32 	%r72, 22;
	@%p48 bra 	$L__BB0_34;
	st.global.u8 	[%rd2+22], %rs23;
	ld.global.u8 	%rs24, [%rd3+23];
	setp.eq.s16 	%p50, %rs24, 0;
	mov.b32 	%r72, 23;
	@%p50 bra 	$L__BB0_34;
	st.global.u8 	[%rd2+23], %rs24;
	ld.global.u8 	%rs25, [%rd3+24];
	setp.eq.s16 	%p52, %rs25, 0;
	mov.b32 	%r72, 24;
	@%p52 bra 	$L__BB0_34;
	st.global.u8 	[%rd2+24], %rs25;
	ld.global.u8 	%rs26, [%rd3+25];
	setp.eq.s16 	%p54, %rs26, 0;
	mov.b32 	%r72, 25;
	@%p54 bra 	$L__BB0_34;
	st.global.u8 	[%rd2+25], %rs26;
	ld.global.u8 	%rs27, [%rd3+26];
	setp.eq.s16 	%p56, %rs27, 0;
	mov.b32 	%r72, 26;
	@%p56 bra 	$L__BB0_34;
	st.global.u8 	[%rd2+26], %rs27;
	ld.global.u8 	%rs28, [%rd3+27];
	setp.eq.s16 	%p58, %rs28, 0;
	mov.b32 	%r72, 27;
	@%p58 bra 	$L__BB0_34;
	st.global.u8 	[%rd2+27], %rs28;
	ld.global.u8 	%rs29, [%rd3+28];
	setp.eq.s16 	%p60, %rs29, 0;
	mov.b32 	%r72, 28;
	@%p60 bra 	$L__BB0_34;
	st.global.u8 	[%rd2+28], %rs29;
	ld.global.u8 	%rs30, [%rd3+29];
	setp.eq.s16 	%p62, %rs30, 0;
	mov.b32 	%r72, 29;
	@%p62 bra 	$L__BB0_34;
	st.global.u8 	[%rd2+29], %rs30;
	ld.global.u8 	%rs31, [%rd3+30];
	setp.eq.s16 	%p64, %rs31, 0;
	mov.b32 	%r72, 30;
	@%p64 bra 	$L__BB0_34;
	st.global.u8 	[%rd2+30], %rs31;
	ld.global.u8 	%rs32, [%rd3+31];
	setp.eq.s16 	%p66, %rs32, 0;
	mov.b32 	%r72, 31;
	@%p66 bra 	$L__BB0_34;
	st.global.u8 	[%rd2+31], %rs32;
	mov.b32 	%r72, 32;
	mov.pred 	%p77, 0;
$L__BB0_34:
	not.pred 	%p68, %p77;
	@%p68 bra 	$L__BB0_47;
	sub.s32 	%r4, 32, %r72;
	and.b32  	%r5, %r4, 15;
	add.s32 	%r69, %r72, -17;
	setp.lt.u32 	%p69, %r69, 15;
	@%p69 bra 	$L__BB0_38;
	and.b32  	%r70, %r4, -16;
	neg.s32 	%r73, %r70;
	cvt.u64.u32 	%rd17, %r72;
	add.s64 	%rd18, %rd14, %rd17;
	add.s64 	%rd19, %rd18, %rd1;
	add.s64 	%rd30, %rd19, 7;
$L__BB0_37:
	.pragma "nounroll";
	mov.b16 	%rs33, 0;
	st.global.u8 	[%rd30+-7], %rs33;
	st.global.u8 	[%rd30+-6], %rs33;
	st.global.u8 	[%rd30+-5], %rs33;
	st.global.u8 	[%rd30+-4], %rs33;
	st.global.u8 	[%rd30+-3], %rs33;
	st.global.u8 	[%rd30+-2], %rs33;
	st.global.u8 	[%rd30+-1], %rs33;
	st.global.u8 	[%rd30], %rs33;
	st.global.u8 	[%rd30+1], %rs33;
	st.global.u8 	[%rd30+2], %rs33;
	st.global.u8 	[%rd30+3], %rs33;
	st.global.u8 	[%rd30+4], %rs33;
	st.global.u8 	[%rd30+5], %rs33;
	st.global.u8 	[%rd30+6], %rs33;
	st.global.u8 	[%rd30+7], %rs33;
	st.global.u8 	[%rd30+8], %rs33;
	add.s32 	%r72, %r72, 16;
	add.s32 	%r73, %r73, 16;
	add.s64 	%rd30, %rd30, 16;
	setp.ne.s32 	%p70, %r73, 0;
	@%p70 bra 	$L__BB0_37;
$L__BB0_38:
	setp.eq.s32 	%p71, %r5, 0;
	@%p71 bra 	$L__BB0_47;
	and.b32  	%r12, %r4, 7;
	setp.lt.u32 	%p72, %r5, 8;
	@%p72 bra 	$L__BB0_41;
	cvt.u64.u32 	%rd20, %r72;
	add.s64 	%rd21, %rd2, %rd20;
	mov.b16 	%rs34, 0;
	st.global.u8 	[%rd21], %rs34;
	st.global.u8 	[%rd21+1], %rs34;
	st.global.u8 	[%rd21+2], %rs34;
	st.global.u8 	[%rd21+3], %rs34;
	st.global.u8 	[%rd21+4], %rs34;
	st.global.u8 	[%rd21+5], %rs34;
	st.global.u8 	[%rd21+6], %rs34;
	st.global.u8 	[%rd21+7], %rs34;
	add.s32 	%r72, %r72, 8;
$L__BB0_41:
	setp.eq.s32 	%p73, %r12, 0;
	@%p73 bra 	$L__BB0_47;
	and.b32  	%r15, %r4, 3;
	setp.lt.u32 	%p74, %r12, 4;
	@%p74 bra 	$L__BB0_44;
	cvt.u64.u32 	%rd22, %r72;
	add.s64 	%rd23, %rd2, %rd22;
	mov.b16 	%rs35, 0;
	st.global.u8 	[%rd23], %rs35;
	st.global.u8 	[%rd23+1], %rs35;
	st.global.u8 	[%rd23+2], %rs35;
	st.global.u8 	[%rd23+3], %rs35;
	add.s32 	%r72, %r72, 4;
$L__BB0_44:
	setp.eq.s32 	%p75, %r15, 0;
	@%p75 bra 	$L__BB0_47;
	cvt.u64.u32 	%rd25, %r72;
	add.s64 	%rd26, %rd14, %rd25;
	add.s64 	%rd31, %rd1, %rd26;
	neg.s32 	%r78, %r15;
$L__BB0_46:
	.pragma "nounroll";
	mov.b16 	%rs36, 0;
	st.global.u8 	[%rd31], %rs36;
	add.s64 	%rd31, %rd31, 1;
	add.s32 	%r78, %r78, 1;
	setp.ne.s32 	%p76, %r78, 0;
	@%p76 bra 	$L__BB0_46;
$L__BB0_47:
	cvta.to.global.u64 	%rd27, %rd12;
	mul.wide.s32 	%rd28, %r1, 4;
	add.s64 	%rd29, %rd27, %rd28;
	ld.global.u32 	%r71, [%rd29];
	st.global.u32 	[%rd2+32], %r71;
	mov.b16 	%rs37, 1;
	st.global.u8 	[%rd2+36], %rs37;
$L__BB0_48:
	ret;

}


// ===== COMPILED SASS (sm_100) =====

	.target	sm_100

	.elftype	@"ET_EXEC"


//--------------------- .note.nv.tkinfo           --------------------------
	.section	.note.nv.tkinfo,"",@"SHT_NOTE"
	.sectionflags	@"SHF_NOTE_NV_TKINFO"
	.tkinfo
        /*0018*/ 	.word	0x00000002
        /*0030*/ 	.string	""
        /*0030*/ 	.string	"ptxas"
        /*0030*/ 	.string	"Cuda compilation tools, release 13.0, V13.0.88"
        /*0030*/ 	.string	"Build cuda_13.0.r13.0/compiler.36424714_0"
        /*0030*/ 	.string	"-arch sm_100 -m 64 "



//--------------------- .note.nv.cuinfo           --------------------------
	.section	.note.nv.cuinfo,"",@"SHT_NOTE"
	.sectionflags	@"SHF_NOTE_NV_CUINFO"
        /*0018*/ 	.short	0x0002
        /*001a*/ 	.short	0x0064
        /*001c*/ 	.short	0x0082
	.zero		2


//--------------------- .nv.info                  --------------------------
	.section	.nv.info,"",@"SHT_CUDA_INFO"
	.align	4


	//----- nvinfo : EIATTR_REGCOUNT
	.align		4
        /*0000*/ 	.byte	0x04, 0x2f
        /*0002*/ 	.short	(.L_1 - .L_0)
	.align		4
.L_0:
        /*0004*/ 	.word	index@(_Z10set_kernelP10CacheEntryPKcPiii)
        /*0008*/ 	.word	0x00000010


	//----- nvinfo : EIATTR_FRAME_SIZE
	.align		4
.L_1:
        /*000c*/ 	.byte	0x04, 0x11
        /*000e*/ 	.short	(.L_3 - .L_2)
	.align		4
.L_2:
        /*0010*/ 	.word	index@(_Z10set_kernelP10CacheEntryPKcPiii)
        /*0014*/ 	.word	0x00000000


	//----- nvinfo : EIATTR_MIN_STACK_SIZE
	.align		4
.L_3:
        /*0018*/ 	.byte	0x04, 0x12
        /*001a*/ 	.short	(.L_5 - .L_4)
	.align		4
.L_4:
        /*001c*/ 	.word	index@(_Z10set_kernelP10CacheEntryPKcPiii)
        /*0020*/ 	.word	0x00000000
.L_5:


//--------------------- .nv.compat                --------------------------
	.section	.nv.compat,"",@"SHT_CUDA_COMPAT_INFO"
	.align	4
        /*0000*/ 	.byte	0x02, 0x09, 0x00, 0x00, 0x02, 0x02, 0x01, 0x00, 0x02, 0x05, 0x05, 0x00, 0x03, 0x07, 0x01, 0x01
        /*0010*/ 	.byte	0x02, 0x03, 0x00, 0x00, 0x02, 0x06, 0x01, 0x00, 0x04, 0x0b, 0x08, 0x00, 0x09, 0x00, 0x00, 0x00
        /*0020*/ 	.byte	0x00, 0x00, 0x00, 0x00


//--------------------- .nv.info._Z10set_kernelP10CacheEntryPKcPiii --------------------------
	.section	.nv.info._Z10set_kernelP10CacheEntryPKcPiii,"",@"SHT_CUDA_INFO"
	.sectionflags	@""
	.align	4


	//----- nvinfo : EIATTR_CUDA_API_VERSION
	.align		4
        /*0000*/ 	.byte	0x04, 0x37
        /*0002*/ 	.short	(.L_7 - .L_6)
.L_6:
        /*0004*/ 	.word	0x00000082


	//----- nvinfo : EIATTR_KPARAM_INFO
	.align		4
.L_7:
        /*0008*/ 	.byte	0x04, 0x17
        /*000a*/ 	.short	(.L_9 - .L_8)
.L_8:
        /*000c*/ 	.word	0x00000000
        /*0010*/ 	.short	0x0004
        /*0012*/ 	.short	0x001c
        /*0014*/ 	.byte	0x00, 0xf0, 0x11, 0x00


	//----- nvinfo : EIATTR_KPARAM_INFO
	.align		4
.L_9:
        /*0018*/ 	.byte	0x04, 0x17
        /*001a*/ 	.short	(.L_11 - .L_10)
.L_10:
        /*001c*/ 	.word	0x00000000
        /*0020*/ 	.short	0x0003
        /*0022*/ 	.short	0x0018
        /*0024*/ 	.byte	0x00, 0xf0, 0x11, 0x00


	//----- nvinfo : EIATTR_KPARAM_INFO
	.align		4
.L_11:
        /*0028*/ 	.byte	0x04, 0x17
        /*002a*/ 	.short	(.L_13 - .L_12)
.L_12:
        /*002c*/ 	.word	0x00000000
        /*0030*/ 	.short	0x0002
        /*0032*/ 	.short	0x0010
        /*0034*/ 	.byte	0x00, 0xf5, 0x21, 0x00


	//----- nvinfo : EIATTR_KPARAM_INFO
	.align		4
.L_13:
        /*0038*/ 	.byte	0x04, 0x17
        /*003a*/ 	.short	(.L_15 - .L_14)
.L_14:
        /*003c*/ 	.word	0x00000000
        /*0040*/ 	.short	0x0001
        /*0042*/ 	.short	0x0008
        /*0044*/ 	.byte	0x00, 0xf5, 0x21, 0x00


	//----- nvinfo : EIATTR_KPARAM_INFO
	.align		4
.L_15:
        /*0048*/ 	.byte	0x04, 0x17
        /*004a*/ 	.short	(.L_17 - .L_16)
.L_16:
        /*004c*/ 	.word	0x00000000
        /*0050*/ 	.short	0x0000
        /*0052*/ 	.short	0x0000
        /*0054*/ 	.byte	0x00, 0xf5, 0x21, 0x00


	//----- nvinfo : EIATTR_SPARSE_MMA_MASK
	.align		4
.L_17:
        /*0058*/ 	.byte	0x03, 0x50
        /*005a*/ 	.short	0x0000


	//----- nvinfo : EIATTR_MAXREG_COUNT
	.align		4
        /*005c*/ 	.byte	0x03, 0x1b
        /*005e*/ 	.short	0x00ff


	//----- nvinfo : EIATTR_MERCURY_ISA_VERSION
	.align		4
        /*0060*/ 	.byte	0x03, 0x5f
        /*0062*/ 	.short	0x0101


	//----- nvinfo : EIATTR_VRC_CTA_INIT_COUNT
	.align		4
        /*0064*/ 	.byte	0x02, 0x4a
	.zero		1
	.zero		1


	//----- nvinfo : EIATTR_EXIT_INSTR_OFFSETS
	.align		4
        /*0068*/ 	.byte	0x04, 0x1c
        /*006a*/ 	.short	(.L_19 - .L_18)


	//   ....[0]....
.L_18:
        /*006c*/ 	.word	0x00000070


	//   ....[1]....
        /*0070*/ 	.word	0x00001300


	//----- nvinfo : EIATTR_CRS_STACK_SIZE
	.align		4
.L_19:
        /*0074*/ 	.byte	0x04, 0x1e
        /*0076*/ 	.short	(.L_21 - .L_20)
.L_20:
        /*0078*/ 	.word	0x00000000


	//----- nvinfo : EIATTR_CBANK_PARAM_SIZE
	.align		4
.L_21:
        /*007c*/ 	.byte	0x03, 0x19
        /*007e*/ 	.short	0x0020


	//----- nvinfo : EIATTR_PARAM_CBANK
	.align		4
        /*0080*/ 	.byte	0x04, 0x0a
        /*0082*/ 	.short	(.L_23 - .L_22)
	.align		4
.L_22:
        /*0084*/ 	.word	index@(.nv.constant0._Z10set_kernelP10CacheEntryPKcPiii)
        /*0088*/ 	.short	0x0380
        /*008a*/ 	.short	0x0020


	//----- nvinfo : EIATTR_SW_WAR
	.align		4
.L_23:
        /*008c*/ 	.byte	0x04, 0x36
        /*008e*/ 	.short	(.L_25 - .L_24)
.L_24:
        /*0090*/ 	.word	0x00000008
.L_25:


//--------------------- .nv.callgraph             --------------------------
	.section	.nv.callgraph,"",@"SHT_CUDA_CALLGRAPH"
	.align	4
	.sectionentsize	8
	.align		4
        /*0000*/ 	.word	0x00000000
	.align		4
        /*0004*/ 	.word	0xffffffff
	.align		4
        /*0008*/ 	.word	0x00000000
	.align		4
        /*000c*/ 	.word	0xfffffffe
	.align		4
        /*0010*/ 	.word	0x00000000
	.align		4
        /*0014*/ 	.word	0xfffffffd
	.align		4
        /*0018*/ 	.word	0x00000000
	.align		4
        /*001c*/ 	.word	0xfffffffc


//--------------------- .text._Z10set_kernelP10CacheEntryPKcPiii --------------------------
	.section	.text._Z10set_kernelP10CacheEntryPKcPiii,"ax",@progbits
	.align	128
        .global         _Z10set_kernelP10CacheEntryPKcPiii
        .type           _Z10set_kernelP10CacheEntryPKcPiii,@function
        .size           _Z10set_kernelP10CacheEntryPKcPiii,(.L_x_11 - _Z10set_kernelP10CacheEntryPKcPiii)
        .other          _Z10set_kernelP10CacheEntryPKcPiii,@"STO_CUDA_ENTRY STV_DEFAULT"
_Z10set_kernelP10CacheEntryPKcPiii:
.text._Z10set_kernelP10CacheEntryPKcPiii:
[----:B------:R-:W-:Y:S01]  /*0000*/  LDC R1, c[0x0][0x37c] ;  /* 0x0000df00ff017b82 */ /* 0x000fe20000000800 */
[----:B------:R-:W0:Y:S07]  /*0010*/  S2R R3, SR_TID.X ;  /* 0x0000000000037919 */ /* 0x000e2e0000002100 */
[----:B------:R-:W0:Y:S01]  /*0020*/  S2UR UR4, SR_CTAID.X ;  /* 0x00000000000479c3 */ /* 0x000e220000002500 */
[----:B------:R-:W1:Y:S07]  /*0030*/  LDCU UR5, c[0x0][0x398] ;  /* 0x00007300ff0577ac */ /* 0x000e6e0008000800 */
[----:B------:R-:W0:Y:S02]  /*0040*/  LDC R0, c[0x0][0x360] ;  /* 0x0000d800ff007b82 */ /* 0x000e240000000800 */
[----:B0-----:R-:W-:-:S05]  /*0050*/  IMAD R0, R0, UR4, R3 ;  /* 0x0000000400007c24 */ /* 0x001fca000f8e0203 */
[----:B-1----:R-:W-:-:S13]  /*0060*/  ISETP.GE.AND P0, PT, R0, UR5, PT ;  /* 0x0000000500007c0c */ /* 0x002fda000bf06270 */
[----:B------:R-:W-:Y:S05]  /*0070*/  @P0 EXIT ;  /* 0x000000000000094d */ /* 0x000fea0003800000 */
[----:B------:R-:W0:Y:S01]  /*0080*/  LDCU.64 UR6, c[0x0][0x388] ;  /* 0x00007100ff0677ac */ /* 0x000e220008000a00 */
[----:B------:R-:W-:Y:S01]  /*0090*/  IMAD.SHL.U32 R2, R0, 0x20, RZ ;  /* 0x0000002000027824 */ /* 0x000fe200078e00ff */
[----:B------:R-:W1:Y:S01]  /*00a0*/  LDC R13, c[0x0][0x39c] ;  /* 0x0000e700ff0d7b82 */ /* 0x000e620000000800 */
[----:B------:R-:W2:Y:S03]  /*00b0*/  LDCU.64 UR4, c[0x0][0x358] ;  /* 0x00006b00ff0477ac */ /* 0x000ea60008000a00 */
[----:B0-----:R-:W-:-:S04]  /*00c0*/  IADD3 R4, P0, PT, R2, UR6, RZ ;  /* 0x0000000602047c10 */ /* 0x001fc8000ff1e0ff */
[----:B------:R-:W-:-:S05]  /*00d0*/  LEA.HI.X.SX32 R5, R2, UR7, 0x1, P0 ;  /* 0x0000000702057c11 */ /* 0x000fca00080f0eff */
[----:B--2---:R-:W2:Y:S01]  /*00e0*/  LDG.E.U8 R9, desc[UR4][R4.64] ;  /* 0x0000000404097981 */ /* 0x004ea2000c1e1100 */
[----:B-1----:R-:W-:Y:S01]  /*00f0*/  IABS R7, R13 ;  /* 0x0000000d00077213 */ /* 0x002fe20000000000 */
[----:B------:R-:W-:Y:S03]  /*0100*/  BSSY.RECONVERGENT B0, `(.L_x_0) ;  /* 0x00000c2000007945 */ /* 0x000fe60003800200 */
[----:B------:R-:W0:Y:S08]  /*0110*/  I2F.RP R6, R7 ;  /* 0x0000000700067306 */ /* 0x000e300000209400 */
[----:B0-----:R-:W0:Y:S02]  /*0120*/  MUFU.RCP R6, R6 ;  /* 0x0000000600067308 */ /* 0x001e240000001000 */
[----:B0-----:R-:W-:-:S06]  /*0130*/  VIADD R2, R6, 0xffffffe ;  /* 0x0ffffffe06027836 */ /* 0x001fcc0000000000 */
[----:B------:R0:W1:Y:S02]  /*0140*/  F2I.FTZ.U32.TRUNC.NTZ R3, R2 ;  /* 0x0000000200037305 */ /* 0x000064000021f000 */
[----:B0-----:R-:W-:Y:S02]  /*0150*/  IMAD.MOV.U32 R2, RZ, RZ, RZ ;  /* 0x000000ffff027224 */ /* 0x001fe400078e00ff */
[----:B-1----:R-:W-:-:S04]  /*0160*/  IMAD.MOV R8, RZ, RZ, -R3 ;  /* 0x000000ffff087224 */ /* 0x002fc800078e0a03 */
[----:B------:R-:W-:Y:S01]  /*0170*/  IMAD R11, R8, R7, RZ ;  /* 0x00000007080b7224 */ /* 0x000fe200078e02ff */
[----:B------:R-:W-:-:S03]  /*0180*/  IABS R8, R0 ;  /* 0x0000000000087213 */ /* 0x000fc60000000000 */
[----:B------:R-:W-:Y:S01]  /*0190*/  IMAD.HI.U32 R3, R3, R11, R2 ;  /* 0x0000000b03037227 */ /* 0x000fe200078e0002 */
[----:B------:R-:W-:-:S04]  /*01a0*/  LOP3.LUT R2, R0, R13, RZ, 0x3c, !PT ;  /* 0x0000000d00027212 */ /* 0x000fc800078e3cff */
[----:B------:R-:W-:Y:S01]  /*01b0*/  ISETP.GE.AND P1, PT, R2, RZ, PT ;  /* 0x000000ff0200720c */ /* 0x000fe20003f26270 */
[----:B------:R-:W-:-:S04]  /*01c0*/  IMAD.HI.U32 R3, R3, R8, RZ ;  /* 0x0000000803037227 */ /* 0x000fc800078e00ff */
[----:B------:R-:W-:-:S04]  /*01d0*/  IMAD.MOV R6, RZ, RZ, -R3 ;  /* 0x000000ffff067224 */ /* 0x000fc800078e0a03 */
[----:B------:R-:W-:-:S05]  /*01e0*/  IMAD R6, R7, R6, R8 ;  /* 0x0000000607067224 */ /* 0x000fca00078e0208 */
[----:B------:R-:W-:-:S13]  /*01f0*/  ISETP.GT.U32.AND P2, PT, R7, R6, PT ;  /* 0x000000060700720c */ /* 0x000fda0003f44070 */
[----:B------:R-:W-:Y:S02]  /*0200*/  @!P2 IMAD.IADD R6, R6, 0x1, -R7 ;  /* 0x000000010606a824 */ /* 0x000fe400078e0a07 */
[----:B------:R-:W-:Y:S01]  /*0210*/  @!P2 VIADD R3, R3, 0x1 ;  /* 0x000000010303a836 */ /* 0x000fe20000000000 */
[----:B------:R-:W-:Y:S02]  /*0220*/  ISETP.NE.AND P2, PT, R13, RZ, PT ;  /* 0x000000ff0d00720c */ /* 0x000fe40003f45270 */
[----:B------:R-:W-:-:S13]  /*0230*/  ISETP.GE.U32.AND P0, PT, R6, R7, PT ;  /* 0x000000070600720c */ /* 0x000fda0003f06070 */
[----:B------:R-:W-:Y:S01]  /*0240*/  @P0 VIADD R3, R3, 0x1 ;  /* 0x0000000103030836 */ /* 0x000fe20000000000 */
[----:B------:R-:W-:-:S03]  /*0250*/  PLOP3.LUT P0, PT, PT, PT, PT, 0x80, 0x8 ;  /* 0x000000000008781c */ /* 0x000fc60003f0f070 */
[----:B------:R-:W-:Y:S02]  /*0260*/  IMAD.MOV.U32 R6, RZ, RZ, R3 ;  /* 0x000000ffff067224 */ /* 0x000fe400078e0003 */
[----:B------:R-:W0:Y:S02]  /*0270*/  LDC.64 R2, c[0x0][0x380] ;  /* 0x0000e000ff027b82 */ /* 0x000e240000000a00 */
[----:B------:R-:W-:Y:S01]  /*0280*/  @!P1 IMAD.MOV R6, RZ, RZ, -R6 ;  /* 0x000000ffff069224 */ /* 0x000fe200078e0a06 */
[----:B------:R-:W-:-:S04]  /*0290*/  @!P2 LOP3.LUT R6, RZ, R13, RZ, 0x33, !PT ;  /* 0x0000000dff06a212 */ /* 0x000fc800078e33ff */
[--C-:B------:R-:W-:Y:S01]  /*02a0*/  SHF.R.S32.HI R7, RZ, 0x1f, R6.reuse ;  /* 0x0000001fff077819 */ /* 0x100fe20000011406 */
[----:B------:R-:W-:-:S03]  /*02b0*/  IMAD.MOV R8, RZ, RZ, -R6 ;  /* 0x000000ffff087224 */ /* 0x000fc600078e0a06 */
[----:B------:R-:W-:-:S04]  /*02c0*/  LEA.HI R7, R7, R6, RZ, 0x14 ;  /* 0x0000000607077211 */ /* 0x000fc800078fa0ff */
[----:B------:R-:W-:Y:S01]  /*02d0*/  LOP3.LUT R11, R7, 0xfff00000, RZ, 0xc0, !PT ;  /* 0xfff00000070b7812 */ /* 0x000fe200078ec0ff */
[----:B------:R-:W-:-:S04]  /*02e0*/  IMAD R7, R13, R8, R0 ;  /* 0x000000080d077224 */ /* 0x000fc800078e0200 */
[----:B------:R-:W-:-:S04]  /*02f0*/  IMAD.IADD R6, R6, 0x1, -R11 ;  /* 0x0000000106067824 */ /* 0x000fc800078e0a0b */
[----:B------:R-:W-:Y:S02]  /*0300*/  IMAD R6, R7, 0x100000, R6 ;  /* 0x0010000007067824 */ /* 0x000fe400078e0206 */
[----:B------:R-:W-:Y:S02]  /*0310*/  IMAD.MOV.U32 R7, RZ, RZ, RZ ;  /* 0x000000ffff077224 */ /* 0x000fe400078e00ff */
[----:B0-----:R-:W-:Y:S01]  /*0320*/  IMAD.WIDE R2, R6, 0x28, R2 ;  /* 0x0000002806027825 */ /* 0x001fe200078e0202 */
[----:B--2---:R-:W-:-:S13]  /*0330*/  ISETP.NE.AND P1, PT, R9, RZ, PT ;  /* 0x000000ff0900720c */ /* 0x004fda0003f25270 */
[----:B------:R-:W-:Y:S05]  /*0340*/  @!P1 BRA `(.L_x_1) ;  /* 0x0000000800749947 */ /* 0x000fea0003800000 */
[----:B------:R0:W-:Y:S04]  /*0350*/  STG.E.U8 desc[UR4][R2.64], R9 ;  /* 0x0000000902007986 */ /* 0x0001e8000c101104 */
[----:B------:R-:W2:Y:S01]  /*0360*/  LDG.E.U8 R11, desc[UR4][R4.64+0x1] ;  /* 0x00000104040b7981 */ /* 0x000ea2000c1e1100 */
[----:B------:R-:W-:Y:S01]  /*0370*/  IMAD.MOV.U32 R7, RZ, RZ, 0x1 ;  /* 0x00000001ff077424 */ /* 0x000fe200078e00ff */
[----:B--2---:R-:W-:-:S13]  /*0380*/  ISETP.NE.AND P1, PT, R11, RZ, PT ;  /* 0x000000ff0b00720c */ /* 0x004fda0003f25270 */
[----:B0-----:R-:W-:Y:S05]  /*0390*/  @!P1 BRA `(.L_x_1) ;  /* 0x0000000800609947 */ /* 0x001fea0003800000 */
[----:B------:R0:W-:Y:S04]  /*03a0*/  STG.E.U8 desc[UR4][R2.64+0x1], R11 ;  /* 0x0000010b02007986 */ /* 0x0001e8000c101104 */
[----:B------:R-:W2:Y:S01]  /*03b0*/  LDG.E.U8 R9, desc[UR4][R4.64+0x2] ;  /* 0x0000020404097981 */ /* 0x000ea2000c1e1100 */
[----:B------:R-:W-:Y:S01]  /*03c0*/  IMAD.MOV.U32 R7, RZ, RZ, 0x2 ;  /* 0x00000002ff077424 */ /* 0x000fe200078e00ff */
[----:B--2---:R-:W-:-:S13]  /*03d0*/  ISETP.NE.AND P1, PT, R9, RZ, PT ;  /* 0x000000ff0900720c */ /* 0x004fda0003f25270 */
[----:B0-----:R-:W-:Y:S05]  /*03e0*/  @!P1 BRA `(.L_x_1) ;  /* 0x00000008004c9947 */ /* 0x001fea0003800000 */
[----:B------:R0:W-:Y:S04]  /*03f0*/  STG.E.U8 desc[UR4][R2.64+0x2], R9 ;  /* 0x0000020902007986 */ /* 0x0001e8000c101104 */
[----:B------:R-:W2:Y:S01]  /*0400*/  LDG.E.U8 R11, desc[UR4][R4.64+0x3] ;  /* 0x00000304040b7981 */ /* 0x000ea2000c1e1100 */
[----:B------:R-:W-:Y:S01]  /*0410*/  HFMA2 R7, -RZ, RZ, 0, 1.78813934326171875e-07 ;  /* 0x00000003ff077431 */ /* 0x000fe200000001ff */
        /* <DEDUP_REMOVED lines=64> */
[----:B------:R-:W-:Y:S02]  /*0820*/  MOV R7, 0x10 ;  /* 0x0000001000077802 */ /* 0x000fe40000000f00 */
        /* <DEDUP_REMOVED lines=64> */
[----:B------:R-:W-:Y:S01]  /*0c30*/  HFMA2 R7, -RZ, RZ, 0, 1.728534698486328125e-06 ;  /* 0x0000001dff077431 */ /* 0x000fe200000001ff */
        /* <DEDUP_REMOVED lines=11> */
[----:B------:R0:W-:Y:S01]  /*0cf0*/  @P1 STG.E.U8 desc[UR4][R2.64+0x1f], R5 ;  /* 0x00001f0502001986 */ /* 0x0001e2000c101104 */
[----:B------:R-:W-:Y:S01]  /*0d00*/  @P1 PLOP3.LUT P0, PT, PT, PT, PT, 0x8, 0x80 ;  /* 0x000000000080181c */ /* 0x000fe20003f0e170 */
[----:B------:R-:W-:-:S12]  /*0d10*/  @P1 IMAD.MOV.U32 R7, RZ, RZ, 0x20 ;  /* 0x00000020ff071424 */ /* 0x000fd800078e00ff */
.L_x_1:
[----:B------:R-:W-:Y:S05]  /*0d20*/  BSYNC.RECONVERGENT B0 ;  /* 0x0000000000007941 */ /* 0x000fea0003800200 */
.L_x_0:
[----:B------:R-:W-:Y:S04]  /*0d30*/  BSSY.RECONVERGENT B0, `(.L_x_2) ;  /* 0x0000056000007945 */ /* 0x000fe80003800200 */
[----:B------:R-:W-:Y:S05]  /*0d40*/  @!P0 BRA `(.L_x_3) ;  /* 0x0000000400508947 */ /* 0x000fea0003800000 */
[C---:B------:R-:W-:Y:S01]  /*0d50*/  VIADD R4, R7.reuse, 0xffffffef ;  /* 0xffffffef07047836 */ /* 0x040fe20000000000 */
[----:B------:R-:W-:Y:S01]  /*0d60*/  IADD3 R11, PT, PT, -R7, 0x20, RZ ;  /* 0x00000020070b7810 */ /* 0x000fe20007ffe1ff */
[----:B------:R-:W-:Y:S03]  /*0d70*/  BSSY.RECONVERGENT B1, `(.L_x_4) ;  /* 0x0000026000017945 */ /* 0x000fe60003800200 */
[----:B------:R-:W-:Y:S02]  /*0d80*/  ISETP.GE.U32.AND P1, PT, R4, 0xf, PT ;  /* 0x0000000f0400780c */ /* 0x000fe40003f26070 */
[----:B------:R-:W-:-:S04]  /*0d90*/  LOP3.LUT R12, R11, 0xf, RZ, 0xc0, !PT ;  /* 0x0000000f0b0c7812 */ /* 0x000fc800078ec0ff */
[----:B------:R-:W-:-:S07]  /*0da0*/  ISETP.NE.AND P0, PT, R12, RZ, PT ;  /* 0x000000ff0c00720c */ /* 0x000fce0003f05270 */
[----:B------:R-:W-:Y:S06]  /*0db0*/  @!P1 BRA `(.L_x_5) ;  /* 0x0000000000849947 */ /* 0x000fec0003800000 */
[----:B------:R-:W1:Y:S01]  /*0dc0*/  LDCU.64 UR6, c[0x0][0x380] ;  /* 0x00007000ff0677ac */ /* 0x000e620008000a00 */
[----:B------:R-:W-:Y:S02]  /*0dd0*/  IMAD.MOV.U32 R4, RZ, RZ, R7 ;  /* 0x000000ffff047224 */ /* 0x000fe400078e0007 */
[----:B0-----:R-:W-:Y:S02]  /*0de0*/  IMAD.MOV.U32 R5, RZ, RZ, RZ ;  /* 0x000000ffff057224 */ /* 0x001fe400078e00ff */
[----:B------:R-:W-:-:S03]  /*0df0*/  IMAD.WIDE R4, R6, 0x28, R4 ;  /* 0x0000002806047825 */ /* 0x000fc600078e0204 */
[----:B-1----:R-:W-:Y:S02]  /*0e00*/  IADD3 R9, P1, PT, R4, UR6, RZ ;  /* 0x0000000604097c10 */ /* 0x002fe4000ff3e0ff */
[----:B------:R-:W-:Y:S02]  /*0e10*/  LOP3.LUT R4, R11, 0xfffffff0, RZ, 0xc0, !PT ;  /* 0xfffffff00b047812 */ /* 0x000fe400078ec0ff */
[----:B------:R-:W-:-:S03]  /*0e20*/  IADD3 R9, P2, PT, R9, 0x7, RZ ;  /* 0x0000000709097810 */ /* 0x000fc60007f5e0ff */
[----:B------:R-:W-:Y:S01]  /*0e30*/  IMAD.MOV R8, RZ, RZ, -R4 ;  /* 0x000000ffff087224 */ /* 0x000fe200078e0a04 */
[----:B------:R-:W-:-:S09]  /*0e40*/  IADD3.X R10, PT, PT, RZ, UR7, R5, P2, P1 ;  /* 0x00000007ff0a7c10 */ /* 0x000fd200097e2405 */
.L_x_6:
[----:B-1----:R-:W-:Y:S01]  /*0e50*/  IMAD.MOV.U32 R4, RZ, RZ, R9 ;  /* 0x000000ffff047224 */ /* 0x002fe200078e0009 */
[----:B------:R-:W-:Y:S01]  /*0e60*/  IADD3 R7, PT, PT, R7, 0x10, RZ ;  /* 0x0000001007077810 */ /* 0x000fe20007ffe0ff */
[----:B------:R-:W-:Y:S02]  /*0e70*/  IMAD.MOV.U32 R5, RZ, RZ, R10 ;  /* 0x000000ffff057224 */ /* 0x000fe400078e000a */
[----:B------:R-:W-:Y:S01]  /*0e80*/  VIADD R8, R8, 0x10 ;  /* 0x0000001008087836 */ /* 0x000fe20000000000 */
[----:B------:R-:W-:Y:S02]  /*0e90*/  IADD3 R9, P2, PT, R4, 0x10, RZ ;  /* 0x0000001004097810 */ /* 0x000fe40007f5e0ff */
[----:B------:R1:W-:Y:S02]  /*0ea0*/  STG.E.U8 desc[UR4][R4.64+-0x7], RZ ;  /* 0xfffff9ff04007986 */ /* 0x0003e4000c101104 */
[----:B------:R-:W-:Y:S01]  /*0eb0*/  ISETP.NE.AND P1, PT, R8, RZ, PT ;  /* 0x000000ff0800720c */ /* 0x000fe20003f25270 */
[----:B------:R-:W-:Y:S01]  /*0ec0*/  IMAD.X R10, RZ, RZ, R5, P2 ;  /* 0x000000ffff0a7224 */ /* 0x000fe200010e0605 */
[----:B------:R1:W-:Y:S04]  /*0ed0*/  STG.E.U8 desc[UR4][R4.64+-0x6], RZ ;  /* 0xfffffaff04007986 */ /* 0x0003e8000c101104 */
        /* <DEDUP_REMOVED lines=13> */
[----:B------:R1:W-:Y:S01]  /*0fb0*/  STG.E.U8 desc[UR4][R4.64+0x8], RZ ;  /* 0x000008ff04007986 */ /* 0x0003e2000c101104 */
[----:B------:R-:W-:Y:S05]  /*0fc0*/  @P1 BRA `(.L_x_6) ;  /* 0xfffffffc00a01947 */ /* 0x000fea000383ffff */
.L_x_5:
[----:B------:R-:W-:Y:S05]  /*0fd0*/  BSYNC.RECONVERGENT B1 ;  /* 0x0000000000017941 */ /* 0x000fea0003800200 */
.L_x_4:
[----:B------:R-:W-:Y:S05]  /*0fe0*/  @!P0 BRA `(.L_x_3) ;  /* 0x0000000000a88947 */ /* 0x000fea0003800000 */
[----:B------:R-:W-:Y:S01]  /*0ff0*/  ISETP.GE.U32.AND P0, PT, R12, 0x8, PT ;  /* 0x000000080c00780c */ /* 0x000fe20003f06070 */
[----:B------:R-:W-:Y:S01]  /*1000*/  BSSY.RECONVERGENT B1, `(.L_x_7) ;  /* 0x000000f000017945 */ /* 0x000fe20003800200 */
[----:B------:R-:W-:-:S04]  /*1010*/  LOP3.LUT R8, R11, 0x7, RZ, 0xc0, !PT ;  /* 0x000000070b087812 */ /* 0x000fc800078ec0ff */
[----:B------:R-:W-:-:S07]  /*1020*/  ISETP.NE.AND P1, PT, R8, RZ, PT ;  /* 0x000000ff0800720c */ /* 0x000fce0003f25270 */
[----:B------:R-:W-:Y:S06]  /*1030*/  @!P0 BRA `(.L_x_8) ;  /* 0x00000000002c8947 */ /* 0x000fec0003800000 */
[----:B-1----:R-:W-:Y:S01]  /*1040*/  IADD3 R4, P0, PT, R2, R7, RZ ;  /* 0x0000000702047210 */ /* 0x002fe20007f1e0ff */
[----:B------:R-:W-:-:S04]  /*1050*/  VIADD R7, R7, 0x8 ;  /* 0x0000000807077836 */ /* 0x000fc80000000000 */
[----:B0-----:R-:W-:-:S05]  /*1060*/  IMAD.X R5, RZ, RZ, R3, P0 ;  /* 0x000000ffff057224 */ /* 0x001fca00000e0603 */
[----:B------:R2:W-:Y:S04]  /*1070*/  STG.E.U8 desc[UR4][R4.64], RZ ;  /* 0x000000ff04007986 */ /* 0x0005e8000c101104 */
[----:B------:R2:W-:Y:S04]  /*1080*/  STG.E.U8 desc[UR4][R4.64+0x1], RZ ;  /* 0x000001ff04007986 */ /* 0x0005e8000c101104 */
[----:B------:R2:W-:Y:S04]  /*1090*/  STG.E.U8 desc[UR4][R4.64+0x2], RZ ;  /* 0x000002ff04007986 */ /* 0x0005e8000c101104 */
[----:B------:R2:W-:Y:S04]  /*10a0*/  STG.E.U8 desc[UR4][R4.64+0x3], RZ ;  /* 0x000003ff04007986 */ /* 0x0005e8000c101104 */
[----:B------:R2:W-:Y:S04]  /*10b0*/  STG.E.U8 desc[UR4][R4.64+0x4], RZ ;  /* 0x000004ff04007986 */ /* 0x0005e8000c101104 */
[----:B------:R2:W-:Y:S04]  /*10c0*/  STG.E.U8 desc[UR4][R4.64+0x5], RZ ;  /* 0x000005ff04007986 */ /* 0x0005e8000c101104 */
[----:B------:R2:W-:Y:S04]  /*10d0*/  STG.E.U8 desc[UR4][R4.64+0x6], RZ ;  /* 0x000006ff04007986 */ /* 0x0005e8000c101104 */
[----:B------:R2:W-:Y:S02]  /*10e0*/  STG.E.U8 desc[UR4][R4.64+0x7], RZ ;  /* 0x000007ff04007986 */ /* 0x0005e4000c101104 */
.L_x_8:
[----:B------:R-:W-:Y:S05]  /*10f0*/  BSYNC.RECONVERGENT B1 ;  /* 0x0000000000017941 */ /* 0x000fea0003800200 */
.L_x_7:
[----:B------:R-:W-:Y:S05]  /*1100*/  @!P1 BRA `(.L_x_3) ;  /* 0x0000000000609947 */ /* 0x000fea0003800000 */
[----:B------:R-:W-:Y:S02]  /*1110*/  ISETP.GE.U32.AND P0, PT, R8, 0x4, PT ;  /* 0x000000040800780c */ /* 0x000fe40003f06070 */
[----:B------:R-:W-:-:S11]  /*1120*/  LOP3.LUT R11, R11, 0x3, RZ, 0xc0, !PT ;  /* 0x000000030b0b7812 */ /* 0x000fd600078ec0ff */
[----:B-12---:R-:W-:Y:S01]  /*1130*/  @P0 IADD3 R4, P1, PT, R2, R7, RZ ;  /* 0x0000000702040210 */ /* 0x006fe20007f3e0ff */
[----:B------:R-:W-:-:S04]  /*1140*/  @P0 VIADD R7, R7, 0x4 ;  /* 0x0000000407070836 */ /* 0x000fc80000000000 */
[----:B0-----:R-:W-:Y:S01]  /*1150*/  @P0 IMAD.X R5, RZ, RZ, R3, P1 ;  /* 0x000000ffff050224 */ /* 0x001fe200008e0603 */
[----:B------:R-:W-:-:S04]  /*1160*/  ISETP.NE.AND P1, PT, R11, RZ, PT ;  /* 0x000000ff0b00720c */ /* 0x000fc80003f25270 */
[----:B------:R3:W-:Y:S04]  /*1170*/  @P0 STG.E.U8 desc[UR4][R4.64], RZ ;  /* 0x000000ff04000986 */ /* 0x0007e8000c101104 */
[----:B------:R3:W-:Y:S04]  /*1180*/  @P0 STG.E.U8 desc[UR4][R4.64+0x1], RZ ;  /* 0x000001ff04000986 */ /* 0x0007e8000c101104 */
[----:B------:R3:W-:Y:S04]  /*1190*/  @P0 STG.E.U8 desc[UR4][R4.64+0x2], RZ ;  /* 0x000002ff04000986 */ /* 0x0007e8000c101104 */
[----:B------:R3:W-:Y:S01]  /*11a0*/  @P0 STG.E.U8 desc[UR4][R4.64+0x3], RZ ;  /* 0x000003ff04000986 */ /* 0x0007e2000c101104 */
[----:B------:R-:W-:Y:S05]  /*11b0*/  @!P1 BRA `(.L_x_3) ;  /* 0x0000000000349947 */ /* 0x000fea0003800000 */
[----:B------:R-:W0:Y:S01]  /*11c0*/  LDCU.64 UR6, c[0x0][0x380] ;  /* 0x00007000ff0677ac */ /* 0x000e220008000a00 */
[----:B---3--:R-:W-:Y:S02]  /*11d0*/  IMAD.MOV.U32 R4, RZ, RZ, R7 ;  /* 0x000000ffff047224 */ /* 0x008fe400078e0007 */
[----:B------:R-:W-:Y:S02]  /*11e0*/  IMAD.MOV.U32 R5, RZ, RZ, RZ ;  /* 0x000000ffff057224 */ /* 0x000fe400078e00ff */
[----:B------:R-:W-:-:S04]  /*11f0*/  IMAD.WIDE R4, R6, 0x28, R4 ;  /* 0x0000002806047825 */ /* 0x000fc800078e0204 */
[----:B------:R-:W-:Y:S01]  /*1200*/  IMAD.MOV R6, RZ, RZ, -R11 ;  /* 0x000000ffff067224 */ /* 0x000fe200078e0a0b */
[----:B0-----:R-:W-:-:S04]  /*1210*/  IADD3 R4, P0, PT, R4, UR6, RZ ;  /* 0x0000000604047c10 */ /* 0x001fc8000ff1e0ff */
[----:B------:R-:W-:-:S09]  /*1220*/  IADD3.X R5, PT, PT, R5, UR7, RZ, P0, !PT ;  /* 0x0000000705057c10 */ /* 0x000fd200087fe4ff */
.L_x_9:
[----:B------:R-:W-:Y:S01]  /*1230*/  VIADD R6, R6, 0x1 ;  /* 0x0000000106067836 */ /* 0x000fe20000000000 */
[----:B------:R0:W-:Y:S04]  /*1240*/  STG.E.U8 desc[UR4][R4.64], RZ ;  /* 0x000000ff04007986 */ /* 0x0001e8000c101104 */
[----:B------:R-:W-:Y:S02]  /*1250*/  ISETP.NE.AND P0, PT, R6, RZ, PT ;  /* 0x000000ff0600720c */ /* 0x000fe40003f05270 */
[----:B0-----:R-:W-:-:S05]  /*1260*/  IADD3 R4, P1, PT, R4, 0x1, RZ ;  /* 0x0000000104047810 */ /* 0x001fca0007f3e0ff */
[----:B------:R-:W-:-:S06]  /*1270*/  IMAD.X R5, RZ, RZ, R5, P1 ;  /* 0x000000ffff057224 */ /* 0x000fcc00008e0605 */
[----:B------:R-:W-:Y:S05]  /*1280*/  @P0 BRA `(.L_x_9) ;  /* 0xfffffffc00e80947 */ /* 0x000fea000383ffff */
.L_x_3:
[----:B------:R-:W-:Y:S05]  /*1290*/  BSYNC.RECONVERGENT B0 ;  /* 0x0000000000007941 */ /* 0x000fea0003800200 */
.L_x_2:
[----:B0123--:R-:W0:Y:S02]  /*12a0*/  LDC.64 R4, c[0x0][0x390] ;  /* 0x0000e400ff047b82 */ /* 0x00fe240000000a00 */
[----:B0-----:R-:W-:-:S06]  /*12b0*/  IMAD.WIDE R4, R0, 0x4, R4 ;  /* 0x0000000400047825 */ /* 0x001fcc00078e0204 */
[----:B------:R-:W2:Y:S01]  /*12c0*/  LDG.E R5, desc[UR4][R4.64] ;  /* 0x0000000404057981 */ /* 0x000ea2000c1e1900 */
[----:B------:R-:W-:-:S05]  /*12d0*/  IMAD.MOV.U32 R0, RZ, RZ, 0x1 ;  /* 0x00000001ff007424 */ /* 0x000fca00078e00ff */
[----:B------:R-:W-:Y:S04]  /*12e0*/  STG.E.U8 desc[UR4][R2.64+0x24], R0 ;  /* 0x0000240002007986 */ /* 0x000fe8000c101104 */
[----:B--2---:R-:W-:Y:S01]  /*12f0*/  STG.E desc[UR4][R2.64+0x20], R5 ;  /* 0x0000200502007986 */ /* 0x004fe2000c101904 */
[----:B------:R-:W-:Y:S05]  /*1300*/  EXIT ;  /* 0x000000000000794d */ /* 0x000fea0003800000 */
.L_x_10:
[----:B------:R-:W-:-:S00]  /*1310*/  BRA `(.L_x_10) ;  /* 0xfffffffc00fc7947 */ /* 0x000fc0000383ffff */
[----:B------:R-:W-:-:S00]  /*1320*/  NOP ;  /* 0x0000000000007918 */ /* 0x000fc00000000000 */
        /* <DEDUP_REMOVED lines=13> */
.L_x_11:


//--------------------- .nv.shared.reserved.0     --------------------------
	.section	.nv.shared.reserved.0,"aw",@nobits
	.weak		__nv_reservedSMEM_offset_0_alias
	.size		__nv_reservedSMEM_offset_0_alias, 0, 64
	.other		__nv_reservedSMEM_offset_0_alias,@"STO_CUDA_RESERVED_SHARED STV_DEFAULT"
__nv_reservedSMEM_offset_0_alias:
	.zero		0
	.zero		64


//--------------------- .nv.constant0._Z10set_kernelP10CacheEntryPKcPiii --------------------------
	.section	.nv.constant0._Z10set_kernelP10CacheEntryPKcPiii,"a",@progbits
	.sectionflags	@""
	.align	4
.nv.constant0._Z10set_kernelP10CacheEntryPKcPiii:
	.zero		928


//--------------------- SYMBOLS --------------------------

	.type		.nv.reservedSmem.offset0,@object
	.size		.nv.reservedSmem.offset0,0x4
